//
// Generated by NVIDIA NVVM Compiler
//
// Compiler Build ID: CL-36424714
// Cuda compilation tools, release 13.0, V13.0.88
// Based on NVVM 20.0.0
//

.version 9.0
.target sm_100
.address_size 64

	// .globl	filter_w_output_layer

.visible .entry filter_w_output_layer(
	.param .u64 .ptr .align 1 filter_w_output_layer_param_0,
	.param .u64 .ptr .align 1 filter_w_output_layer_param_1,
	.param .u64 .ptr .align 1 filter_w_output_layer_param_2
)
{
	.reg .pred 	%p<3>;
	.reg .b32 	%r<12>;
	.reg .b64 	%rd<22>;
	.reg .b64 	%fd<63>;

	ld.param.u64 	%rd8, [filter_w_output_layer_param_1];
	ld.param.u64 	%rd9, [filter_w_output_layer_param_2];
	mov.u32 	%r1, %ctaid.x;
	mov.u32 	%r5, %tid.x;
	max.u32 	%r6, %r1, %r5;
	setp.gt.u32 	%p1, %r6, 19;
	@%p1 bra 	$L__BB0_3;
	mad.lo.s32 	%r8, %r1, 20, %r5;
	mul.wide.u32 	%rd10, %r8, 8;
	cvta.to.global.u64 	%rd11, %rd8;
	add.s64 	%rd12, %rd10, %rd11;
	add.s64 	%rd21, %rd12, 32000;
	cvta.to.global.u64 	%rd13, %rd9;
	add.s64 	%rd20, %rd13, 8;
	mov.b32 	%r11, 0;
	mul.wide.u32 	%rd15, %r1, 160;
	mul.wide.u32 	%rd17, %r5, 8;
$L__BB0_2:
	ld.param.u64 	%rd19, [filter_w_output_layer_param_0];
	ld.global.f64 	%fd1, [%rd20+-8];
	cvta.to.global.u64 	%rd14, %rd19;
	add.s64 	%rd16, %rd14, %rd15;
	add.s64 	%rd18, %rd16, %rd17;
	ld.global.f64 	%fd2, [%rd18];
	ld.global.f64 	%fd3, [%rd21+-32000];
	fma.rn.f64 	%fd4, %fd2, %fd3, %fd1;
	st.global.f64 	[%rd20+-8], %fd4;
	ld.global.f64 	%fd5, [%rd18+3200];
	ld.global.f64 	%fd6, [%rd21+-28800];
	fma.rn.f64 	%fd7, %fd5, %fd6, %fd4;
	st.global.f64 	[%rd20+-8], %fd7;
	ld.global.f64 	%fd8, [%rd18+6400];
	ld.global.f64 	%fd9, [%rd21+-25600];
	fma.rn.f64 	%fd10, %fd8, %fd9, %fd7;
	st.global.f64 	[%rd20+-8], %fd10;
	ld.global.f64 	%fd11, [%rd18+9600];
	ld.global.f64 	%fd12, [%rd21+-22400];
	fma.rn.f64 	%fd13, %fd11, %fd12, %fd10;
	st.global.f64 	[%rd20+-8], %fd13;
	ld.global.f64 	%fd14, [%rd18+12800];
	ld.global.f64 	%fd15, [%rd21+-19200];
	fma.rn.f64 	%fd16, %fd14, %fd15, %fd13;
	st.global.f64 	[%rd20+-8], %fd16;
	ld.global.f64 	%fd17, [%rd18+16000];
	ld.global.f64 	%fd18, [%rd21+-16000];
	fma.rn.f64 	%fd19, %fd17, %fd18, %fd16;
	st.global.f64 	[%rd20+-8], %fd19;
	ld.global.f64 	%fd20, [%rd18+19200];
	ld.global.f64 	%fd21, [%rd21+-12800];
	fma.rn.f64 	%fd22, %fd20, %fd21, %fd19;
	st.global.f64 	[%rd20+-8], %fd22;
	ld.global.f64 	%fd23, [%rd18+22400];
	ld.global.f64 	%fd24, [%rd21+-9600];
	fma.rn.f64 	%fd25, %fd23, %fd24, %fd22;
	st.global.f64 	[%rd20+-8], %fd25;
	ld.global.f64 	%fd26, [%rd18+25600];
	ld.global.f64 	%fd27, [%rd21+-6400];
	fma.rn.f64 	%fd28, %fd26, %fd27, %fd25;
	st.global.f64 	[%rd20+-8], %fd28;
	ld.global.f64 	%fd29, [%rd18+28800];
	ld.global.f64 	%fd30, [%rd21+-3200];
	fma.rn.f64 	%fd31, %fd29, %fd30, %fd28;
	st.global.f64 	[%rd20+-8], %fd31;
	ld.global.f64 	%fd32, [%rd20];
	ld.global.f64 	%fd33, [%rd18];
	ld.global.f64 	%fd34, [%rd21];
	fma.rn.f64 	%fd35, %fd33, %fd34, %fd32;
	st.global.f64 	[%rd20], %fd35;
	ld.global.f64 	%fd36, [%rd18+3200];
	ld.global.f64 	%fd37, [%rd21+3200];
	fma.rn.f64 	%fd38, %fd36, %fd37, %fd35;
	st.global.f64 	[%rd20], %fd38;
	ld.global.f64 	%fd39, [%rd18+6400];
	ld.global.f64 	%fd40, [%rd21+6400];
	fma.rn.f64 	%fd41, %fd39, %fd40, %fd38;
	st.global.f64 	[%rd20], %fd41;
	ld.global.f64 	%fd42, [%rd18+9600];
	ld.global.f64 	%fd43, [%rd21+9600];
	fma.rn.f64 	%fd44, %fd42, %fd43, %fd41;
	st.global.f64 	[%rd20], %fd44;
	ld.global.f64 	%fd45, [%rd18+12800];
	ld.global.f64 	%fd46, [%rd21+12800];
	fma.rn.f64 	%fd47, %fd45, %fd46, %fd44;
	st.global.f64 	[%rd20], %fd47;
	ld.global.f64 	%fd48, [%rd18+16000];
	ld.global.f64 	%fd49, [%rd21+16000];
	fma.rn.f64 	%fd50, %fd48, %fd49, %fd47;
	st.global.f64 	[%rd20], %fd50;
	ld.global.f64 	%fd51, [%rd18+19200];
	ld.global.f64 	%fd52, [%rd21+19200];
	fma.rn.f64 	%fd53, %fd51, %fd52, %fd50;
	st.global.f64 	[%rd20], %fd53;
	ld.global.f64 	%fd54, [%rd18+22400];
	ld.global.f64 	%fd55, [%rd21+22400];
	fma.rn.f64 	%fd56, %fd54, %fd55, %fd53;
	st.global.f64 	[%rd20], %fd56;
	ld.global.f64 	%fd57, [%rd18+25600];
	ld.global.f64 	%fd58, [%rd21+25600];
	fma.rn.f64 	%fd59, %fd57, %fd58, %fd56;
	st.global.f64 	[%rd20], %fd59;
	ld.global.f64 	%fd60, [%rd18+28800];
	ld.global.f64 	%fd61, [%rd21+28800];
	fma.rn.f64 	%fd62, %fd60, %fd61, %fd59;
	st.global.f64 	[%rd20], %fd62;
	add.s32 	%r11, %r11, 2;
	add.s64 	%rd21, %rd21, 64000;
	add.s64 	%rd20, %rd20, 16;
	setp.ne.s32 	%p2, %r11, 10;
	@%p2 bra 	$L__BB0_2;
$L__BB0_3:
	ret;

}
	// .globl	filter_w_relu_layer
.visible .entry filter_w_relu_layer(
	.param .u64 .ptr .align 1 filter_w_relu_layer_param_0
)
{
	.reg .pred 	%p<12>;
	.reg .b32 	%r<5>;
	.reg .b64 	%rd<17>;
	.reg .b64 	%fd<11>;

	ld.param.u64 	%rd2, [filter_w_relu_layer_param_0];
	mov.u32 	%r1, %ctaid.x;
	mov.u32 	%r3, %tid.x;
	max.u32 	%r4, %r1, %r3;
	setp.gt.u32 	%p1, %r4, 19;
	@%p1 bra 	$L__BB1_21;
	cvta.to.global.u64 	%rd3, %rd2;
	mul.wide.u32 	%rd4, %r1, 160;
	add.s64 	%rd5, %rd3, %rd4;
	mul.wide.u32 	%rd6, %r3, 8;
	add.s64 	%rd1, %rd5, %rd6;
	ld.global.f64 	%fd1, [%rd1];
	setp.geu.f64 	%p2, %fd1, 0d0000000000000000;
	@%p2 bra 	$L__BB1_3;
	mov.b64 	%rd7, 0;
	st.global.u64 	[%rd1], %rd7;
$L__BB1_3:
	ld.global.f64 	%fd2, [%rd1+3200];
	setp.geu.f64 	%p3, %fd2, 0d0000000000000000;
	@%p3 bra 	$L__BB1_5;
	mov.b64 	%rd8, 0;
	st.global.u64 	[%rd1+3200], %rd8;
$L__BB1_5:
	ld.global.f64 	%fd3, [%rd1+6400];
	setp.geu.f64 	%p4, %fd3, 0d0000000000000000;
	@%p4 bra 	$L__BB1_7;
	mov.b64 	%rd9, 0;
	st.global.u64 	[%rd1+6400], %rd9;
$L__BB1_7:
	ld.global.f64 	%fd4, [%rd1+9600];
	setp.geu.f64 	%p5, %fd4, 0d0000000000000000;
	@%p5 bra 	$L__BB1_9;
	mov.b64 	%rd10, 0;
	st.global.u64 	[%rd1+9600], %rd10;
$L__BB1_9:
	ld.global.f64 	%fd5, [%rd1+12800];
	setp.geu.f64 	%p6, %fd5, 0d0000000000000000;
	@%p6 bra 	$L__BB1_11;
	mov.b64 	%rd11, 0;
	st.global.u64 	[%rd1+12800], %rd11;
$L__BB1_11:
	ld.global.f64 	%fd6, [%rd1+16000];
	setp.geu.f64 	%p7, %fd6, 0d0000000000000000;
	@%p7 bra 	$L__BB1_13;
	mov.b64 	%rd12, 0;
	st.global.u64 	[%rd1+16000], %rd12;
$L__BB1_13:
	ld.global.f64 	%fd7, [%rd1+19200];
	setp.geu.f64 	%p8, %fd7, 0d0000000000000000;
	@%p8 bra 	$L__BB1_15;
	mov.b64 	%rd13, 0;
	st.global.u64 	[%rd1+19200], %rd13;
$L__BB1_15:
	ld.global.f64 	%fd8, [%rd1+22400];
	setp.geu.f64 	%p9, %fd8, 0d0000000000000000;
	@%p9 bra 	$L__BB1_17;
	mov.b64 	%rd14, 0;
	st.global.u64 	[%rd1+22400], %rd14;
$L__BB1_17:
	ld.global.f64 	%fd9, [%rd1+25600];
	setp.geu.f64 	%p10, %fd9, 0d0000000000000000;
	@%p10 bra 	$L__BB1_19;
	mov.b64 	%rd15, 0;
	st.global.u64 	[%rd1+25600], %rd15;
$L__BB1_19:
	ld.global.f64 	%fd10, [%rd1+28800];
	setp.geu.f64 	%p11, %fd10, 0d0000000000000000;
	@%p11 bra 	$L__BB1_21;
	mov.b64 	%rd16, 0;
	st.global.u64 	[%rd1+28800], %rd16;
$L__BB1_21:
	ret;

}
	// .globl	filter_w_conv_layer
.visible .entry filter_w_conv_layer(
	.param .u64 .ptr .align 1 filter_w_conv_layer_param_0,
	.param .u64 .ptr .align 1 filter_w_conv_layer_param_1,
	.param .u64 .ptr .align 1 filter_w_conv_layer_param_2
)
{
	.reg .pred 	%p<2>;
	.reg .b16 	%rs<11>;
	.reg .b32 	%r<11>;
	.reg .b64 	%rd<19>;
	.reg .b64 	%fd<41>;

	ld.param.u64 	%rd1, [filter_w_conv_layer_param_0];
	ld.param.u64 	%rd2, [filter_w_conv_layer_param_1];
	ld.param.u64 	%rd3, [filter_w_conv_layer_param_2];
	mov.u32 	%r1, %ctaid.x;
	mov.u32 	%r3, %tid.x;
	max.u32 	%r4, %r1, %r3;
	setp.gt.u32 	%p1, %r4, 99;
	@%p1 bra 	$L__BB2_2;
	cvta.to.global.u64 	%rd4, %rd1;
	cvta.to.global.u64 	%rd5, %rd2;
	cvta.to.global.u64 	%rd6, %rd3;
	mul.wide.u32 	%rd7, %r1, 800;
	add.s64 	%rd8, %rd4, %rd7;
	mul.wide.u32 	%rd9, %r3, 8;
	add.s64 	%rd10, %rd8, %rd9;
	cvt.u16.u32 	%rs1, %r1;
	mul.lo.s16 	%rs2, %rs1, 205;
	shr.u16 	%rs3, %rs2, 10;
	mul.lo.s16 	%rs4, %rs3, 5;
	sub.s16 	%rs5, %rs1, %rs4;
	cvt.u32.u16 	%r5, %rs5;
	and.b32  	%r6, %r5, 255;
	mul.wide.u32 	%rd11, %r6, 40;
	add.s64 	%rd12, %rd5, %rd11;
	cvt.u16.u32 	%rs6, %r3;
	mul.lo.s16 	%rs7, %rs6, 205;
	shr.u16 	%rs8, %rs7, 10;
	mul.lo.s16 	%rs9, %rs8, 5;
	sub.s16 	%rs10, %rs6, %rs9;
	cvt.u32.u16 	%r7, %rs10;
	and.b32  	%r8, %r7, 255;
	mul.wide.u32 	%rd13, %r8, 8;
	add.s64 	%rd14, %rd12, %rd13;
	cvt.u32.u16 	%r9, %rs3;
	mul.wide.u32 	%rd15, %r9, 160;
	add.s64 	%rd16, %rd6, %rd15;
	cvt.u32.u16 	%r10, %rs8;
	mul.wide.u32 	%rd17, %r10, 8;
	add.s64 	%rd18, %rd16, %rd17;
	ld.global.f64 	%fd1, [%rd10];
	ld.global.f64 	%fd2, [%rd14];
	ld.global.f64 	%fd3, [%rd18];
	fma.rn.f64 	%fd4, %fd1, %fd2, %fd3;
	st.global.f64 	[%rd18], %fd4;
	ld.global.f64 	%fd5, [%rd10];
	ld.global.f64 	%fd6, [%rd14+200];
	ld.global.f64 	%fd7, [%rd18+3200];
	fma.rn.f64 	%fd8, %fd5, %fd6, %fd7;
	st.global.f64 	[%rd18+3200], %fd8;
	ld.global.f64 	%fd9, [%rd10];
	ld.global.f64 	%fd10, [%rd14+400];
	ld.global.f64 	%fd11, [%rd18+6400];
	fma.rn.f64 	%fd12, %fd9, %fd10, %fd11;
	st.global.f64 	[%rd18+6400], %fd12;
	ld.global.f64 	%fd13, [%rd10];
	ld.global.f64 	%fd14, [%rd14+600];
	ld.global.f64 	%fd15, [%rd18+9600];
	fma.rn.f64 	%fd16, %fd13, %fd14, %fd15;
	st.global.f64 	[%rd18+9600], %fd16;
	ld.global.f64 	%fd17, [%rd10];
	ld.global.f64 	%fd18, [%rd14+800];
	ld.global.f64 	%fd19, [%rd18+12800];
	fma.rn.f64 	%fd20, %fd17, %fd18, %fd19;
	st.global.f64 	[%rd18+12800], %fd20;
	ld.global.f64 	%fd21, [%rd10];
	ld.global.f64 	%fd22, [%rd14+1000];
	ld.global.f64 	%fd23, [%rd18+16000];
	fma.rn.f64 	%fd24, %fd21, %fd22, %fd23;
	st.global.f64 	[%rd18+16000], %fd24;
	ld.global.f64 	%fd25, [%rd10];
	ld.global.f64 	%fd26, [%rd14+1200];
	ld.global.f64 	%fd27, [%rd18+19200];
	fma.rn.f64 	%fd28, %fd25, %fd26, %fd27;
	st.global.f64 	[%rd18+19200], %fd28;
	ld.global.f64 	%fd29, [%rd10];
	ld.global.f64 	%fd30, [%rd14+1400];
	ld.global.f64 	%fd31, [%rd18+22400];
	fma.rn.f64 	%fd32, %fd29, %fd30, %fd31;
	st.global.f64 	[%rd18+22400], %fd32;
	ld.global.f64 	%fd33, [%rd10];
	ld.global.f64 	%fd34, [%rd14+1600];
	ld.global.f64 	%fd35, [%rd18+25600];
	fma.rn.f64 	%fd36, %fd33, %fd34, %fd35;
	st.global.f64 	[%rd18+25600], %fd36;
	ld.global.f64 	%fd37, [%rd10];
	ld.global.f64 	%fd38, [%rd14+1800];
	ld.global.f64 	%fd39, [%rd18+28800];
	fma.rn.f64 	%fd40, %fd37, %fd38, %fd39;
	st.global.f64 	[%rd18+28800], %fd40;
$L__BB2_2:
	ret;

}


// ===== COMPILED SASS (sm_100) =====

	.target	sm_100

	.elftype	@"ET_EXEC"


//--------------------- .note.nv.tkinfo           --------------------------
	.section	.note.nv.tkinfo,"",@"SHT_NOTE"
	.sectionflags	@"SHF_NOTE_NV_TKINFO"
	.tkinfo
        /*0018*/ 	.word	0x00000002
        /*0030*/ 	.string	""
        /*0030*/ 	.string	"ptxas"
        /*0030*/ 	.string	"Cuda compilation tools, release 13.0, V13.0.88"
        /*0030*/ 	.string	"Build cuda_13.0.r13.0/compiler.36424714_0"
        /*0030*/ 	.string	"-arch sm_100 -m 64 "



//--------------------- .note.nv.cuinfo           --------------------------
	.section	.note.nv.cuinfo,"",@"SHT_NOTE"
	.sectionflags	@"SHF_NOTE_NV_CUINFO"
        /*0018*/ 	.short	0x0002
        /*001a*/ 	.short	0x0064
        /*001c*/ 	.short	0x0082
	.zero		2


//--------------------- .nv.info                  --------------------------
	.section	.nv.info,"",@"SHT_CUDA_INFO"
	.align	4


	//----- nvinfo : EIATTR_REGCOUNT
	.align		4
        /*0000*/ 	.byte	0x04, 0x2f
        /*0002*/ 	.short	(.L_1 - .L_0)
	.align		4
.L_0:
        /*0004*/ 	.word	index@(filter_w_output_layer)
        /*0008*/ 	.word	0x00000014


	//----- nvinfo : EIATTR_FRAME_SIZE
	.align		4
.L_1:
        /*000c*/ 	.byte	0x04, 0x11
        /*000e*/ 	.short	(.L_3 - .L_2)
	.align		4
.L_2:
        /*0010*/ 	.word	index@(filter_w_output_layer)
        /*0014*/ 	.word	0x00000000


	//----- nvinfo : EIATTR_REGCOUNT
	.align		4
.L_3:
        /*0018*/ 	.byte	0x04, 0x2f
        /*001a*/ 	.short	(.L_5 - .L_4)
	.align		4
.L_4:
        /*001c*/ 	.word	index@(filter_w_relu_layer)
        /*0020*/ 	.word	0x0000001a


	//----- nvinfo : EIATTR_FRAME_SIZE
	.align		4
.L_5:
        /*0024*/ 	.byte	0x04, 0x11
        /*0026*/ 	.short	(.L_7 - .L_6)
	.align		4
.L_6:
        /*0028*/ 	.word	index@(filter_w_relu_layer)
        /*002c*/ 	.word	0x00000000


	//----- nvinfo : EIATTR_REGCOUNT
	.align		4
.L_7:
        /*0030*/ 	.byte	0x04, 0x2f
        /*0032*/ 	.short	(.L_9 - .L_8)
	.align		4
.L_8:
        /*0034*/ 	.word	index@(filter_w_conv_layer)
        /*0038*/ 	.word	0x00000014


	//----- nvinfo : EIATTR_FRAME_SIZE
	.align		4
.L_9:
        /*003c*/ 	.byte	0x04, 0x11
        /*003e*/ 	.short	(.L_11 - .L_10)
	.align		4
.L_10:
        /*0040*/ 	.word	index@(filter_w_conv_layer)
        /*0044*/ 	.word	0x00000000


	//----- nvinfo : EIATTR_MIN_STACK_SIZE
	.align		4
.L_11:
        /*0048*/ 	.byte	0x04, 0x12
        /*004a*/ 	.short	(.L_13 - .L_12)
	.align		4
.L_12:
        /*004c*/ 	.word	index@(filter_w_conv_layer)
        /*0050*/ 	.word	0x00000000


	//----- nvinfo : EIATTR_MIN_STACK_SIZE
	.align		4
.L_13:
        /*0054*/ 	.byte	0x04, 0x12
        /*0056*/ 	.short	(.L_15 - .L_14)
	.align		4
.L_14:
        /*0058*/ 	.word	index@(filter_w_relu_layer)
        /*005c*/ 	.word	0x00000000


	//----- nvinfo : EIATTR_MIN_STACK_SIZE
	.align		4
.L_15:
        /*0060*/ 	.byte	0x04, 0x12
        /*0062*/ 	.short	(.L_17 - .L_16)
	.align		4
.L_16:
        /*0064*/ 	.word	index@(filter_w_output_layer)
        /*0068*/ 	.word	0x00000000
.L_17:


//--------------------- .nv.compat                --------------------------
	.section	.nv.compat,"",@"SHT_CUDA_COMPAT_INFO"
	.align	4
        /*0000*/ 	.byte	0x02, 0x09, 0x00, 0x00, 0x02, 0x02, 0x01, 0x00, 0x02, 0x05, 0x05, 0x00, 0x03, 0x07, 0x01, 0x01
        /*0010*/ 	.byte	0x02, 0x03, 0x00, 0x00, 0x02, 0x06, 0x01, 0x00, 0x04, 0x0b, 0x08, 0x00, 0x01, 0x00, 0x00, 0x00
        /*0020*/ 	.byte	0x00, 0x00, 0x00, 0x00


//--------------------- .nv.info.filter_w_conv_layer --------------------------
	.section	.nv.info.filter_w_conv_layer,"",@"SHT_CUDA_INFO"
	.sectionflags	@""
	.align	4


	//----- nvinfo : EIATTR_CUDA_API_VERSION
	.align		4
        /*0000*/ 	.byte	0x04, 0x37
        /*0002*/ 	.short	(.L_19 - .L_18)
.L_18:
        /*0004*/ 	.word	0x00000082


	//----- nvinfo : EIATTR_KPARAM_INFO
	.align		4
.L_19:
        /*0008*/ 	.byte	0x04, 0x17
        /*000a*/ 	.short	(.L_21 - .L_20)
.L_20:
        /*000c*/ 	.word	0x00000000
        /*0010*/ 	.short	0x0002
        /*0012*/ 	.short	0x0010
        /*0014*/ 	.byte	0x00, 0xf5, 0x21, 0x00


	//----- nvinfo : EIATTR_KPARAM_INFO
	.align		4
.L_21:
        /*0018*/ 	.byte	0x04, 0x17
        /*001a*/ 	.short	(.L_23 - .L_22)
.L_22:
        /*001c*/ 	.word	0x00000000
        /*0020*/ 	.short	0x0001
        /*0022*/ 	.short	0x0008
        /*0024*/ 	.byte	0x00, 0xf5, 0x21, 0x00


	//----- nvinfo : EIATTR_KPARAM_INFO
	.align		4
.L_23:
        /*0028*/ 	.byte	0x04, 0x17
        /*002a*/ 	.short	(.L_25 - .L_24)
.L_24:
        /*002c*/ 	.word	0x00000000
        /*0030*/ 	.short	0x0000
        /*0032*/ 	.short	0x0000
        /*0034*/ 	.byte	0x00, 0xf5, 0x21, 0x00


	//----- nvinfo : EIATTR_SPARSE_MMA_MASK
	.align		4
.L_25:
        /*0038*/ 	.byte	0x03, 0x50
        /*003a*/ 	.short	0x0000


	//----- nvinfo : EIATTR_MAXREG_COUNT
	.align		4
        /*003c*/ 	.byte	0x03, 0x1b
        /*003e*/ 	.short	0x00ff


	//----- nvinfo : EIATTR_MERCURY_ISA_VERSION
	.align		4
        /*0040*/ 	.byte	0x03, 0x5f
        /*0042*/ 	.short	0x0101


	//----- nvinfo : EIATTR_VRC_CTA_INIT_COUNT
	.align		4
        /*0044*/ 	.byte	0x02, 0x4a
	.zero		1
	.zero		1


	//----- nvinfo : EIATTR_EXIT_INSTR_OFFSETS
	.align		4
        /*0048*/ 	.byte	0x04, 0x1c
        /*004a*/ 	.short	(.L_27 - .L_26)


	//   ....[0]....
.L_26:
        /*004c*/ 	.word	0x00000050


	//   ....[1]....
        /*0050*/ 	.word	0x00000580


	//----- nvinfo : EIATTR_CBANK_PARAM_SIZE
	.align		4
.L_27:
        /*0054*/ 	.byte	0x03, 0x19
        /*0056*/ 	.short	0x0018


	//----- nvinfo : EIATTR_PARAM_CBANK
	.align		4
        /*0058*/ 	.byte	0x04, 0x0a
        /*005a*/ 	.short	(.L_29 - .L_28)
	.align		4
.L_28:
        /*005c*/ 	.word	index@(.nv.constant0.filter_w_conv_layer)
        /*0060*/ 	.short	0x0380
        /*0062*/ 	.short	0x0018


	//----- nvinfo : EIATTR_SW_WAR
	.align		4
.L_29:
        /*0064*/ 	.byte	0x04, 0x36
        /*0066*/ 	.short	(.L_31 - .L_30)
.L_30:
        /*0068*/ 	.word	0x00000008
.L_31:


//--------------------- .nv.info.filter_w_relu_layer --------------------------
	.section	.nv.info.filter_w_relu_layer,"",@"SHT_CUDA_INFO"
	.sectionflags	@""
	.align	4


	//----- nvinfo : EIATTR_CUDA_API_VERSION
	.align		4
        /*0000*/ 	.byte	0x04, 0x37
        /*0002*/ 	.short	(.L_33 - .L_32)
.L_32:
        /*0004*/ 	.word	0x00000082


	//----- nvinfo : EIATTR_KPARAM_INFO
	.align		4
.L_33:
        /*0008*/ 	.byte	0x04, 0x17
        /*000a*/ 	.short	(.L_35 - .L_34)
.L_34:
        /*000c*/ 	.word	0x00000000
        /*0010*/ 	.short	0x0000
        /*0012*/ 	.short	0x0000
        /*0014*/ 	.byte	0x00, 0xf5, 0x21, 0x00


	//----- nvinfo : EIATTR_SPARSE_MMA_MASK
	.align		4
.L_35:
        /*0018*/ 	.byte	0x03, 0x50
        /*001a*/ 	.short	0x0000


	//----- nvinfo : EIATTR_MAXREG_COUNT
	.align		4
        /*001c*/ 	.byte	0x03, 0x1b
        /*001e*/ 	.short	0x00ff


	//----- nvinfo : EIATTR_MERCURY_ISA_VERSION
	.align		4
        /*0020*/ 	.byte	0x03, 0x5f
        /*0022*/ 	.short	0x0101


	//----- nvinfo : EIATTR_VRC_CTA_INIT_COUNT
	.align		4
        /*0024*/ 	.byte	0x02, 0x4a
	.zero		1
	.zero		1


	//----- nvinfo : EIATTR_EXIT_INSTR_OFFSETS
	.align		4
        /*0028*/ 	.byte	0x04, 0x1c
        /*002a*/ 	.short	(.L_37 - .L_36)


	//   ....[0]....
.L_36:
        /*002c*/ 	.word	0x00000050


	//   ....[1]....
        /*0030*/ 	.word	0x00000270


	//   ....[2]....
        /*0034*/ 	.word	0x00000290


	//----- nvinfo : EIATTR_CBANK_PARAM_SIZE
	.align		4
.L_37:
        /*0038*/ 	.byte	0x03, 0x19
        /*003a*/ 	.short	0x0008


	//----- nvinfo : EIATTR_PARAM_CBANK
	.align		4
        /*003c*/ 	.byte	0x04, 0x0a
        /*003e*/ 	.short	(.L_39 - .L_38)
	.align		4
.L_38:
        /*0040*/ 	.word	index@(.nv.constant0.filter_w_relu_layer)
        /*0044*/ 	.short	0x0380
        /*0046*/ 	.short	0x0008


	//----- nvinfo : EIATTR_SW_WAR
	.align		4
.L_39:
        /*0048*/ 	.byte	0x04, 0x36
        /*004a*/ 	.short	(.L_41 - .L_40)
.L_40:
        /*004c*/ 	.word	0x00000008
.L_41:


//--------------------- .nv.info.filter_w_output_layer --------------------------
	.section	.nv.info.filter_w_output_layer,"",@"SHT_CUDA_INFO"
	.sectionflags	@""
	.align	4


	//----- nvinfo : EIATTR_CUDA_API_VERSION
	.align		4
        /*0000*/ 	.byte	0x04, 0x37
        /*0002*/ 	.short	(.L_43 - .L_42)
.L_42:
        /*0004*/ 	.word	0x00000082


	//----- nvinfo : EIATTR_KPARAM_INFO
	.align		4
.L_43:
        /*0008*/ 	.byte	0x04, 0x17
        /*000a*/ 	.short	(.L_45 - .L_44)
.L_44:
        /*000c*/ 	.word	0x00000000
        /*0010*/ 	.short	0x0002
        /*0012*/ 	.short	0x0010
        /*0014*/ 	.byte	0x00, 0xf5, 0x21, 0x00


	//----- nvinfo : EIATTR_KPARAM_INFO
	.align		4
.L_45:
        /*0018*/ 	.byte	0x04, 0x17
        /*001a*/ 	.short	(.L_47 - .L_46)
.L_46:
        /*001c*/ 	.word	0x00000000
        /*0020*/ 	.short	0x0001
        /*0022*/ 	.short	0x0008
        /*0024*/ 	.byte	0x00, 0xf5, 0x21, 0x00


	//----- nvinfo : EIATTR_KPARAM_INFO
	.align		4
.L_47:
        /*0028*/ 	.byte	0x04, 0x17
        /*002a*/ 	.short	(.L_49 - .L_48)
.L_48:
        /*002c*/ 	.word	0x00000000
        /*0030*/ 	.short	0x0000
        /*0032*/ 	.short	0x0000
        /*0034*/ 	.byte	0x00, 0xf5, 0x21, 0x00


	//----- nvinfo : EIATTR_SPARSE_MMA_MASK
	.align		4
.L_49:
        /*0038*/ 	.byte	0x03, 0x50
        /*003a*/ 	.short	0x0000


	//----- nvinfo : EIATTR_MAXREG_COUNT
	.align		4
        /*003c*/ 	.byte	0x03, 0x1b
        /*003e*/ 	.short	0x00ff


	//----- nvinfo : EIATTR_MERCURY_ISA_VERSION
	.align		4
        /*0040*/ 	.byte	0x03, 0x5f
        /*0042*/ 	.short	0x0101


	//----- nvinfo : EIATTR_VRC_CTA_INIT_COUNT
	.align		4
        /*0044*/ 	.byte	0x02, 0x4a
	.zero		1
	.zero		1


	//----- nvinfo : EIATTR_EXIT_INSTR_OFFSETS
	.align		4
        /*0048*/ 	.byte	0x04, 0x1c
        /*004a*/ 	.short	(.L_51 - .L_50)


	//   ....[0]....
.L_50:
        /*004c*/ 	.word	0x00000050


	//   ....[1]....
        /*0050*/ 	.word	0x00000720


	//----- nvinfo : EIATTR_CBANK_PARAM_SIZE
	.align		4
.L_51:
        /*0054*/ 	.byte	0x03, 0x19
        /*0056*/ 	.short	0x0018


	//----- nvinfo : EIATTR_PARAM_CBANK
	.align		4
        /*0058*/ 	.byte	0x04, 0x0a
        /*005a*/ 	.short	(.L_53 - .L_52)
	.align		4
.L_52:
        /*005c*/ 	.word	index@(.nv.constant0.filter_w_output_layer)
        /*0060*/ 	.short	0x0380
        /*0062*/ 	.short	0x0018


	//----- nvinfo : EIATTR_SW_WAR
	.align		4
.L_53:
        /*0064*/ 	.byte	0x04, 0x36
        /*0066*/ 	.short	(.L_55 - .L_54)
.L_54:
        /*0068*/ 	.word	0x00000008
.L_55:


//--------------------- .nv.callgraph             --------------------------
	.section	.nv.callgraph,"",@"SHT_CUDA_CALLGRAPH"
	.align	4
	.sectionentsize	8
	.align		4
        /*0000*/ 	.word	0x00000000
	.align		4
        /*0004*/ 	.word	0xffffffff
	.align		4
        /*0008*/ 	.word	0x00000000
	.align		4
        /*000c*/ 	.word	0xfffffffe
	.align		4
        /*0010*/ 	.word	0x00000000
	.align		4
        /*0014*/ 	.word	0xfffffffd
	.align		4
        /*0018*/ 	.word	0x00000000
	.align		4
        /*001c*/ 	.word	0xfffffffc


//--------------------- .text.filter_w_conv_layer --------------------------
	.section	.text.filter_w_conv_layer,"ax",@progbits
	.align	128
        .global         filter_w_conv_layer
        .type           filter_w_conv_layer,@function
        .size           filter_w_conv_layer,(.L_x_4 - filter_w_conv_layer)
        .other          filter_w_conv_layer,@"STO_CUDA_ENTRY STV_DEFAULT"
filter_w_conv_layer:
.text.filter_w_conv_layer:
[----:B------:R-:W-:Y:S01]  /*0000*/  LDC R1, c[0x0][0x37c] ;  /* 0x0000df00ff017b82 */ /* 0x000fe20000000800 */
[----:B------:R-:W0:Y:S01]  /*0010*/  S2R R9, SR_CTAID.X ;  /* 0x0000000000097919 */ /* 0x000e220000002500 */
[----:B------:R-:W0:Y:S02]  /*0020*/  S2R R0, SR_TID.X ;  /* 0x0000000000007919 */ /* 0x000e240000002100 */
[----:B0-----:R-:W-:-:S04]  /*0030*/  VIMNMX.U32 R2, PT, PT, R9, R0, !PT ;  /* 0x0000000009027248 */ /* 0x001fc80007fe0000 */
[----:B------:R-:W-:-:S13]  /*0040*/  ISETP.GT.U32.AND P0, PT, R2, 0x63, PT ;  /* 0x000000630200780c */ /* 0x000fda0003f04070 */
[----:B------:R-:W-:Y:S05]  /*0050*/  @P0 EXIT ;  /* 0x000000000000094d */ /* 0x000fea0003800000 */
[----:B------:R-:W-:Y:S01]  /*0060*/  PRMT R2, R9, 0x9910, RZ ;  /* 0x0000991009027816 */ /* 0x000fe200000000ff */
[----:B------:R-:W0:Y:S01]  /*0070*/  LDC.64 R6, c[0x0][0x380] ;  /* 0x0000e000ff067b82 */ /* 0x000e220000000a00 */
[----:B------:R-:W-:Y:S01]  /*0080*/  PRMT R3, R0, 0x9910, RZ ;  /* 0x0000991000037816 */ /* 0x000fe200000000ff */
[----:B------:R-:W1:Y:S02]  /*0090*/  LDCU.64 UR4, c[0x0][0x358] ;  /* 0x00006b00ff0477ac */ /* 0x000e640008000a00 */
[----:B------:R-:W-:-:S04]  /*00a0*/  IMAD R2, R2, 0xcd, RZ ;  /* 0x000000cd02027824 */ /* 0x000fc800078e02ff */
[----:B------:R-:W2:Y:S01]  /*00b0*/  LDC.64 R4, c[0x0][0x388] ;  /* 0x0000e200ff047b82 */ /* 0x000ea20000000a00 */
[----:B------:R-:W-:Y:S01]  /*00c0*/  LOP3.LUT R10, R2, 0xffff, RZ, 0xc0, !PT ;  /* 0x0000ffff020a7812 */ /* 0x000fe200078ec0ff */
[----:B------:R-:W-:-:S03]  /*00d0*/  IMAD R2, R3, 0xcd, RZ ;  /* 0x000000cd03027824 */ /* 0x000fc600078e02ff */
[----:B------:R-:W-:Y:S02]  /*00e0*/  SHF.R.U32.HI R10, RZ, 0xa, R10 ;  /* 0x0000000aff0a7819 */ /* 0x000fe4000001160a */
[----:B------:R-:W-:Y:S02]  /*00f0*/  LOP3.LUT R2, R2, 0xffff, RZ, 0xc0, !PT ;  /* 0x0000ffff02027812 */ /* 0x000fe400078ec0ff */
[----:B------:R-:W-:Y:S02]  /*0100*/  PRMT R11, R10, 0x9910, RZ ;  /* 0x000099100a0b7816 */ /* 0x000fe400000000ff */
[----:B------:R-:W-:Y:S02]  /*0110*/  SHF.R.U32.HI R8, RZ, 0xa, R2 ;  /* 0x0000000aff087819 */ /* 0x000fe40000011602 */
[----:B------:R-:W3:Y:S01]  /*0120*/  LDC.64 R2, c[0x0][0x390] ;  /* 0x0000e400ff027b82 */ /* 0x000ee20000000a00 */
[----:B------:R-:W-:Y:S01]  /*0130*/  IMAD R11, R11, 0x5, RZ ;  /* 0x000000050b0b7824 */ /* 0x000fe200078e02ff */
[----:B------:R-:W-:Y:S01]  /*0140*/  PRMT R12, R8, 0x9910, RZ ;  /* 0x00009910080c7816 */ /* 0x000fe200000000ff */
[----:B0-----:R-:W-:-:S04]  /*0150*/  IMAD.WIDE.U32 R6, R9, 0x320, R6 ;  /* 0x0000032009067825 */ /* 0x001fc800078e0006 */
[----:B------:R-:W-:Y:S02]  /*0160*/  IMAD.MOV R13, RZ, RZ, -R11 ;  /* 0x000000ffff0d7224 */ /* 0x000fe400078e0a0b */
[----:B------:R-:W-:-:S03]  /*0170*/  IMAD R11, R12, 0x5, RZ ;  /* 0x000000050c0b7824 */ /* 0x000fc600078e02ff */
[----:B------:R-:W-:Y:S01]  /*0180*/  PRMT R12, R13, 0x7710, RZ ;  /* 0x000077100d0c7816 */ /* 0x000fe200000000ff */
[----:B------:R-:W-:Y:S01]  /*0190*/  IMAD.MOV R15, RZ, RZ, -R11 ;  /* 0x000000ffff0f7224 */ /* 0x000fe200078e0a0b */
[----:B------:R-:W-:-:S03]  /*01a0*/  LOP3.LUT R13, R10, 0xffff, RZ, 0xc0, !PT ;  /* 0x0000ffff0a0d7812 */ /* 0x000fc600078ec0ff */
[----:B------:R-:W-:Y:S01]  /*01b0*/  IMAD.IADD R11, R12, 0x1, R9 ;  /* 0x000000010c0b7824 */ /* 0x000fe200078e0209 */
[----:B------:R-:W-:-:S04]  /*01c0*/  PRMT R15, R15, 0x7710, RZ ;  /* 0x000077100f0f7816 */ /* 0x000fc800000000ff */
[----:B------:R-:W-:Y:S01]  /*01d0*/  LOP3.LUT R11, R11, 0xff, RZ, 0xc0, !PT ;  /* 0x000000ff0b0b7812 */ /* 0x000fe200078ec0ff */
[----:B------:R-:W-:-:S04]  /*01e0*/  IMAD.IADD R9, R15, 0x1, R0 ;  /* 0x000000010f097824 */ /* 0x000fc800078e0200 */
[----:B--2---:R-:W-:Y:S01]  /*01f0*/  IMAD.WIDE.U32 R10, R11, 0x28, R4 ;  /* 0x000000280b0a7825 */ /* 0x004fe200078e0004 */
[----:B------:R-:W-:-:S03]  /*0200*/  LOP3.LUT R9, R9, 0xff, RZ, 0xc0, !PT ;  /* 0x000000ff09097812 */ /* 0x000fc600078ec0ff */
[----:B---3--:R-:W-:Y:S01]  /*0210*/  IMAD.WIDE.U32 R4, R13, 0xa0, R2 ;  /* 0x000000a00d047825 */ /* 0x008fe200078e0002 */
[----:B------:R-:W-:-:S03]  /*0220*/  LOP3.LUT R13, R8, 0xffff, RZ, 0xc0, !PT ;  /* 0x0000ffff080d7812 */ /* 0x000fc600078ec0ff */
[----:B------:R-:W-:-:S04]  /*0230*/  IMAD.WIDE.U32 R2, R0, 0x8, R6 ;  /* 0x0000000800027825 */ /* 0x000fc800078e0006 */
[----:B------:R-:W-:-:S04]  /*0240*/  IMAD.WIDE.U32 R4, R13, 0x8, R4 ;  /* 0x000000080d047825 */ /* 0x000fc800078e0004 */
[----:B------:R-:W-:Y:S01]  /*0250*/  IMAD.WIDE.U32 R6, R9, 0x8, R10 ;  /* 0x0000000809067825 */ /* 0x000fe200078e000a */
[----:B-1----:R-:W2:Y:S04]  /*0260*/  LDG.E.64 R12, desc[UR4][R4.64] ;  /* 0x00000004040c7981 */ /* 0x002ea8000c1e1b00 */
[----:B------:R-:W2:Y:S04]  /*0270*/  LDG.E.64 R8, desc[UR4][R2.64] ;  /* 0x0000000402087981 */ /* 0x000ea8000c1e1b00 */
[----:B------:R-:W2:Y:S04]  /*0280*/  LDG.E.64 R10, desc[UR4][R6.64] ;  /* 0x00000004060a7981 */ /* 0x000ea8000c1e1b00 */
[----:B------:R-:W3:Y:S04]  /*0290*/  LDG.E.64 R14, desc[UR4][R4.64+0xc80] ;  /* 0x000c8004040e7981 */ /* 0x000ee8000c1e1b00 */
[----:B------:R-:W4:Y:S01]  /*02a0*/  LDG.E.64 R16, desc[UR4][R4.64+0x1900] ;  /* 0x0019000404107981 */ /* 0x000f22000c1e1b00 */
[----:B--2---:R-:W-:-:S07]  /*02b0*/  DFMA R8, R8, R10, R12 ;  /* 0x0000000a0808722b */ /* 0x004fce000000000c */
[----:B------:R0:W-:Y:S04]  /*02c0*/  STG.E.64 desc[UR4][R4.64], R8 ;  /* 0x0000000804007986 */ /* 0x0001e8000c101b04 */
[----:B------:R-:W3:Y:S04]  /*02d0*/  LDG.E.64 R10, desc[UR4][R2.64] ;  /* 0x00000004020a7981 */ /* 0x000ee8000c1e1b00 */
[----:B------:R-:W3:Y:S02]  /*02e0*/  LDG.E.64 R12, desc[UR4][R6.64+0xc8] ;  /* 0x0000c804060c7981 */ /* 0x000ee4000c1e1b00 */
[----:B---3--:R-:W-:-:S07]  /*02f0*/  DFMA R10, R10, R12, R14 ;  /* 0x0000000c0a0a722b */ /* 0x008fce000000000e */
[----:B------:R1:W-:Y:S04]  /*0300*/  STG.E.64 desc[UR4][R4.64+0xc80], R10 ;  /* 0x000c800a04007986 */ /* 0x0003e8000c101b04 */
[----:B------:R-:W4:Y:S04]  /*0310*/  LDG.E.64 R12, desc[UR4][R2.64] ;  /* 0x00000004020c7981 */ /* 0x000f28000c1e1b00 */
[----:B------:R-:W4:Y:S02]  /*0320*/  LDG.E.64 R14, desc[UR4][R6.64+0x190] ;  /* 0x00019004060e7981 */ /* 0x000f24000c1e1b00 */
[----:B----4-:R-:W-:-:S02]  /*0330*/  DFMA R12, R12, R14, R16 ;  /* 0x0000000e0c0c722b */ /* 0x010fc40000000010 */
[----:B------:R-:W2:Y:S05]  /*0340*/  LDG.E.64 R16, desc[UR4][R4.64+0x2580] ;  /* 0x0025800404107981 */ /* 0x000eaa000c1e1b00 */
[----:B------:R3:W-:Y:S04]  /*0350*/  STG.E.64 desc[UR4][R4.64+0x1900], R12 ;  /* 0x0019000c04007986 */ /* 0x0007e8000c101b04 */
[----:B0-----:R-:W2:Y:S04]  /*0360*/  LDG.E.64 R8, desc[UR4][R2.64] ;  /* 0x0000000402087981 */ /* 0x001ea8000c1e1b00 */
[----:B------:R-:W2:Y:S02]  /*0370*/  LDG.E.64 R14, desc[UR4][R6.64+0x258] ;  /* 0x00025804060e7981 */ /* 0x000ea4000c1e1b00 */
[----:B--2---:R-:W-:-:S02]  /*0380*/  DFMA R8, R8, R14, R16 ;  /* 0x0000000e0808722b */ /* 0x004fc40000000010 */
[----:B------:R-:W2:Y:S05]  /*0390*/  LDG.E.64 R16, desc[UR4][R4.64+0x3200] ;  /* 0x0032000404107981 */ /* 0x000eaa000c1e1b00 */
[----:B------:R0:W-:Y:S04]  /*03a0*/  STG.E.64 desc[UR4][R4.64+0x2580], R8 ;  /* 0x0025800804007986 */ /* 0x0001e8000c101b04 */
[----:B-1----:R-:W2:Y:S04]  /*03b0*/  LDG.E.64 R10, desc[UR4][R2.64] ;  /* 0x00000004020a7981 */ /* 0x002ea8000c1e1b00 */
[----:B------:R-:W2:Y:S02]  /*03c0*/  LDG.E.64 R14, desc[UR4][R6.64+0x320] ;  /* 0x00032004060e7981 */ /* 0x000ea4000c1e1b00 */
[----:B--2---:R-:W-:-:S02]  /*03d0*/  DFMA R10, R10, R14, R16 ;  /* 0x0000000e0a0a722b */ /* 0x004fc40000000010 */
[----:B------:R-:W2:Y:S05]  /*03e0*/  LDG.E.64 R16, desc[UR4][R4.64+0x3e80] ;  /* 0x003e800404107981 */ /* 0x000eaa000c1e1b00 */
[----:B------:R1:W-:Y:S04]  /*03f0*/  STG.E.64 desc[UR4][R4.64+0x3200], R10 ;  /* 0x0032000a04007986 */ /* 0x0003e8000c101b04 */
[----:B---3--:R-:W2:Y:S04]  /*0400*/  LDG.E.64 R12, desc[UR4][R2.64] ;  /* 0x00000004020c7981 */ /* 0x008ea8000c1e1b00 */
[----:B------:R-:W2:Y:S02]  /*0410*/  LDG.E.64 R14, desc[UR4][R6.64+0x3e8] ;  /* 0x0003e804060e7981 */ /* 0x000ea4000c1e1b00 */
[----:B--2---:R-:W-:-:S02]  /*0420*/  DFMA R12, R12, R14, R16 ;  /* 0x0000000e0c0c722b */ /* 0x004fc40000000010 */
        /* <DEDUP_REMOVED lines=11> */
[----:B------:R-:W-:Y:S04]  /*04e0*/  STG.E.64 desc[UR4][R4.64+0x5780], R10 ;  /* 0x0057800a04007986 */ /* 0x000fe8000c101b04 */
[----:B---3--:R-:W2:Y:S04]  /*04f0*/  LDG.E.64 R12, desc[UR4][R2.64] ;  /* 0x00000004020c7981 */ /* 0x008ea8000c1e1b00 */
[----:B------:R-:W2:Y:S02]  /*0500*/  LDG.E.64 R14, desc[UR4][R6.64+0x640] ;  /* 0x00064004060e7981 */ /* 0x000ea4000c1e1b00 */
[----:B--2---:R-:W-:-:S02]  /*0510*/  DFMA R12, R12, R14, R16 ;  /* 0x0000000e0c0c722b */ /* 0x004fc40000000010 */
[----:B------:R-:W2:Y:S05]  /*0520*/  LDG.E.64 R16, desc[UR4][R4.64+0x7080] ;  /* 0x0070800404107981 */ /* 0x000eaa000c1e1b00 */
[----:B------:R-:W-:Y:S04]  /*0530*/  STG.E.64 desc[UR4][R4.64+0x6400], R12 ;  /* 0x0064000c04007986 */ /* 0x000fe8000c101b04 */
[----:B0-----:R-:W2:Y:S04]  /*0540*/  LDG.E.64 R8, desc[UR4][R2.64] ;  /* 0x0000000402087981 */ /* 0x001ea8000c1e1b00 */
[----:B------:R-:W2:Y:S02]  /*0550*/  LDG.E.64 R14, desc[UR4][R6.64+0x708] ;  /* 0x00070804060e7981 */ /* 0x000ea4000c1e1b00 */
[----:B--2---:R-:W-:-:S07]  /*0560*/  DFMA R8, R8, R14, R16 ;  /* 0x0000000e0808722b */ /* 0x004fce0000000010 */
[----:B------:R-:W-:Y:S01]  /*0570*/  STG.E.64 desc[UR4][R4.64+0x7080], R8 ;  /* 0x0070800804007986 */ /* 0x000fe2000c101b04 */
[----:B------:R-:W-:Y:S05]  /*0580*/  EXIT ;  /* 0x000000000000794d */ /* 0x000fea0003800000 */
.L_x_0:
[----:B------:R-:W-:-:S00]  /*0590*/  BRA `(.L_x_0) ;  /* 0xfffffffc00fc7947 */ /* 0x000fc0000383ffff */
[----:B------:R-:W-:-:S00]  /*05a0*/  NOP ;  /* 0x0000000000007918 */ /* 0x000fc00000000000 */
        /* <DEDUP_REMOVED lines=13> */
.L_x_4:


//--------------------- .text.filter_w_relu_layer --------------------------
	.section	.text.filter_w_relu_layer,"ax",@progbits
	.align	128
        .global         filter_w_relu_layer
        .type           filter_w_relu_layer,@function
        .size           filter_w_relu_layer,(.L_x_5 - filter_w_relu_layer)
        .other          filter_w_relu_layer,@"STO_CUDA_ENTRY STV_DEFAULT"
filter_w_relu_layer:
.text.filter_w_relu_layer:
[----:B------:R-:W-:Y:S01]  /*0000*/  LDC R1, c[0x0][0x37c] ;  /* 0x0000df00ff017b82 */ /* 0x000fe20000000800 */
[----:B------:R-:W0:Y:S01]  /*0010*/  S2R R5, SR_CTAID.X ;  /* 0x0000000000057919 */ /* 0x000e220000002500 */
[----:B------:R-:W0:Y:S02]  /*0020*/  S2R R0, SR_TID.X ;  /* 0x0000000000007919 */ /* 0x000e240000002100 */
[----:B0-----:R-:W-:-:S04]  /*0030*/  VIMNMX.U32 R2, PT, PT, R5, R0, !PT ;  /* 0x0000000005027248 */ /* 0x001fc80007fe0000 */
[----:B------:R-:W-:-:S13]  /*0040*/  ISETP.GT.U32.AND P0, PT, R2, 0x13, PT ;  /* 0x000000130200780c */ /* 0x000fda0003f04070 */
[----:B------:R-:W-:Y:S05]  /*0050*/  @P0 EXIT ;  /* 0x000000000000094d */ /* 0x000fea0003800000 */
[----:B------:R-:W0:Y:S01]  /*0060*/  LDC.64 R2, c[0x0][0x380] ;  /* 0x0000e000ff027b82 */ /* 0x000e220000000a00 */
[----:B------:R-:W1:Y:S01]  /*0070*/  LDCU.64 UR4, c[0x0][0x358] ;  /* 0x00006b00ff0477ac */ /* 0x000e620008000a00 */
[----:B0-----:R-:W-:-:S04]  /*0080*/  IMAD.WIDE.U32 R2, R5, 0xa0, R2 ;  /* 0x000000a005027825 */ /* 0x001fc800078e0002 */
[----:B------:R-:W-:-:S05]  /*0090*/  IMAD.WIDE.U32 R2, R0, 0x8, R2 ;  /* 0x0000000800027825 */ /* 0x000fca00078e0002 */
[----:B-1----:R-:W2:Y:S04]  /*00a0*/  LDG.E.64 R22, desc[UR4][R2.64] ;  /* 0x0000000402167981 */ /* 0x002ea8000c1e1b00 */
[----:B------:R-:W3:Y:S04]  /*00b0*/  LDG.E.64 R4, desc[UR4][R2.64+0xc80] ;  /* 0x000c800402047981 */ /* 0x000ee8000c1e1b00 */
[----:B------:R-:W4:Y:S04]  /*00c0*/  LDG.E.64 R6, desc[UR4][R2.64+0x1900] ;  /* 0x0019000402067981 */ /* 0x000f28000c1e1b00 */
[----:B------:R-:W5:Y:S04]  /*00d0*/  LDG.E.64 R8, desc[UR4][R2.64+0x2580] ;  /* 0x0025800402087981 */ /* 0x000f68000c1e1b00 */
[----:B------:R-:W5:Y:S04]  /*00e0*/  LDG.E.64 R10, desc[UR4][R2.64+0x3200] ;  /* 0x00320004020a7981 */ /* 0x000f68000c1e1b00 */
[----:B------:R-:W5:Y:S04]  /*00f0*/  LDG.E.64 R12, desc[UR4][R2.64+0x3e80] ;  /* 0x003e8004020c7981 */ /* 0x000f68000c1e1b00 */
[----:B------:R-:W5:Y:S04]  /*0100*/  LDG.E.64 R14, desc[UR4][R2.64+0x4b00] ;  /* 0x004b0004020e7981 */ /* 0x000f68000c1e1b00 */
[----:B------:R-:W5:Y:S04]  /*0110*/  LDG.E.64 R16, desc[UR4][R2.64+0x5780] ;  /* 0x0057800402107981 */ /* 0x000f68000c1e1b00 */
[----:B------:R-:W5:Y:S04]  /*0120*/  LDG.E.64 R18, desc[UR4][R2.64+0x6400] ;  /* 0x0064000402127981 */ /* 0x000f68000c1e1b00 */
[----:B------:R-:W5:Y:S01]  /*0130*/  LDG.E.64 R20, desc[UR4][R2.64+0x7080] ;  /* 0x0070800402147981 */ /* 0x000f62000c1e1b00 */
[----:B--2---:R-:W-:-:S02]  /*0140*/  DSETP.GEU.AND P1, PT, R22, RZ, PT ;  /* 0x000000ff1600722a */ /* 0x004fc40003f2e000 */
[----:B---3--:R-:W-:Y:S02]  /*0150*/  DSETP.GEU.AND P6, PT, R4, RZ, PT ;  /* 0x000000ff0400722a */ /* 0x008fe40003fce000 */
[----:B----4-:R-:W-:Y:S02]  /*0160*/  DSETP.GEU.AND P5, PT, R6, RZ, PT ;  /* 0x000000ff0600722a */ /* 0x010fe40003fae000 */
[----:B-----5:R-:W-:-:S08]  /*0170*/  DSETP.GEU.AND P0, PT, R8, RZ, PT ;  /* 0x000000ff0800722a */ /* 0x020fd00003f0e000 */
[----:B------:R0:W-:Y:S01]  /*0180*/  @!P1 STG.E.64 desc[UR4][R2.64], RZ ;  /* 0x000000ff02009986 */ /* 0x0001e2000c101b04 */
[----:B------:R-:W-:-:S03]  /*0190*/  DSETP.GEU.AND P4, PT, R10, RZ, PT ;  /* 0x000000ff0a00722a */ /* 0x000fc60003f8e000 */
        /* <DEDUP_REMOVED lines=10> */
[----:B------:R0:W-:Y:S04]  /*0240*/  @!P2 STG.E.64 desc[UR4][R2.64+0x4b00], RZ ;  /* 0x004b00ff0200a986 */ /* 0x0001e8000c101b04 */
[----:B------:R0:W-:Y:S04]  /*0250*/  @!P1 STG.E.64 desc[UR4][R2.64+0x5780], RZ ;  /* 0x005780ff02009986 */ /* 0x0001e8000c101b04 */
[----:B------:R0:W-:Y:S03]  /*0260*/  @!P6 STG.E.64 desc[UR4][R2.64+0x6400], RZ ;  /* 0x006400ff0200e986 */ /* 0x0001e6000c101b04 */
[----:B------:R-:W-:Y:S05]  /*0270*/  @P5 EXIT ;  /* 0x000000000000594d */ /* 0x000fea0003800000 */
[----:B------:R-:W-:Y:S01]  /*0280*/  STG.E.64 desc[UR4][R2.64+0x7080], RZ ;  /* 0x007080ff02007986 */ /* 0x000fe2000c101b04 */
[----:B------:R-:W-:Y:S05]  /*0290*/  EXIT ;  /* 0x000000000000794d */ /* 0x000fea0003800000 */
.L_x_1:
        /* <DEDUP_REMOVED lines=14> */
.L_x_5:


//--------------------- .text.filter_w_output_layer --------------------------
	.section	.text.filter_w_output_layer,"ax",@progbits
	.align	128
        .global         filter_w_output_layer
        .type           filter_w_output_layer,@function
        .size           filter_w_output_layer,(.L_x_6 - filter_w_output_layer)
        .other          filter_w_output_layer,@"STO_CUDA_ENTRY STV_DEFAULT"
filter_w_output_layer:
.text.filter_w_output_layer:
        /* <DEDUP_REMOVED lines=8> */
[----:B------:R-:W-:Y:S01]  /*0080*/  IMAD R7, R9, 0x14, R0 ;  /* 0x0000001409077824 */ /* 0x000fe200078e0200 */
[----:B------:R-:W2:Y:S05]  /*0090*/  LDCU.64 UR6, c[0x0][0x358] ;  /* 0x00006b00ff0677ac */ /* 0x000eaa0008000a00 */
[----:B------:R-:W3:Y:S01]  /*00a0*/  LDC.64 R2, c[0x0][0x380] ;  /* 0x0000e000ff027b82 */ /* 0x000ee20000000a00 */
[----:B-1----:R-:W-:-:S04]  /*00b0*/  UIADD3 UR4, UP0, UPT, UR4, 0x8, URZ ;  /* 0x0000000804047890 */ /* 0x002fc8000ff1e0ff */
[----:B------:R-:W-:Y:S01]  /*00c0*/  UIADD3.X UR5, UPT, UPT, URZ, UR5, URZ, UP0, !UPT ;  /* 0x00000005ff057290 */ /* 0x000fe200087fe4ff */
[----:B0-----:R-:W-:-:S03]  /*00d0*/  IMAD.WIDE.U32 R4, R7, 0x8, R4 ;  /* 0x0000000807047825 */ /* 0x001fc600078e0004 */
[----:B------:R-:W-:Y:S02]  /*00e0*/  IADD3 R14, P0, PT, R4, 0x7d00, RZ ;  /* 0x00007d00040e7810 */ /* 0x000fe40007f1e0ff */
[----:B------:R-:W-:Y:S02]  /*00f0*/  IMAD.U32 R11, RZ, RZ, UR5 ;  /* 0x00000005ff0b7e24 */ /* 0x000fe4000f8e00ff */
[----:B---3--:R-:W-:-:S04]  /*0100*/  IMAD.WIDE.U32 R2, R9, 0xa0, R2 ;  /* 0x000000a009027825 */ /* 0x008fc800078e0002 */
[----:B------:R-:W-:Y:S02]  /*0110*/  IMAD.X R15, RZ, RZ, R5, P0 ;  /* 0x000000ffff0f7224 */ /* 0x000fe400000e0605 */
[----:B------:R-:W-:Y:S01]  /*0120*/  IMAD.WIDE.U32 R2, R0, 0x8, R2 ;  /* 0x0000000800027825 */ /* 0x000fe200078e0002 */
[----:B------:R-:W-:Y:S01]  /*0130*/  MOV R0, UR4 ;  /* 0x0000000400007c02 */ /* 0x000fe20008000f00 */
[----:B--2---:R-:W-:-:S06]  /*0140*/  UMOV UR4, URZ ;  /* 0x000000ff00047c82 */ /* 0x004fcc0008000000 */
.L_x_2:
[----:B------:R-:W-:Y:S01]  /*0150*/  MOV R4, R14 ;  /* 0x0000000e00047202 */ /* 0x000fe20000000f00 */
[----:B------:R-:W-:Y:S01]  /*0160*/  IMAD.MOV.U32 R5, RZ, RZ, R15 ;  /* 0x000000ffff057224 */ /* 0x000fe200078e000f */
[----:B0-----:R-:W-:Y:S01]  /*0170*/  MOV R6, R0 ;  /* 0x0000000000067202 */ /* 0x001fe20000000f00 */
[----:B------:R-:W-:Y:S02]  /*0180*/  IMAD.MOV.U32 R7, RZ, RZ, R11 ;  /* 0x000000ffff077224 */ /* 0x000fe400078e000b */
[----:B------:R-:W2:Y:S04]  /*0190*/  LDG.E.64 R10, desc[UR6][R2.64] ;  /* 0x00000006020a7981 */ /* 0x000ea8000c1e1b00 */
[----:B------:R-:W2:Y:S04]  /*01a0*/  LDG.E.64 R8, desc[UR6][R6.64+-0x8] ;  /* 0xfffff80606087981 */ /* 0x000ea8000c1e1b00 */
[----:B------:R-:W2:Y:S02]  /*01b0*/  LDG.E.64 R12, desc[UR6][R4.64+-0x7d00] ;  /* 0xff830006040c7981 */ /* 0x000ea4000c1e1b00 */
[----:B--2---:R-:W-:-:S07]  /*01c0*/  DFMA R8, R10, R12, R8 ;  /* 0x0000000c0a08722b */ /* 0x004fce0000000008 */
[----:B------:R0:W-:Y:S04]  /*01d0*/  STG.E.64 desc[UR6][R6.64+-0x8], R8 ;  /* 0xfffff80806007986 */ /* 0x0001e8000c101b06 */
        /* <DEDUP_REMOVED lines=8> */
[----:B------:R-:W3:Y:S04]  /*0260*/  LDG.E.64 R14, desc[UR6][R2.64+0x2580] ;  /* 0x00258006020e7981 */ /* 0x000ee8000c1e1b00 */
[----:B------:R-:W3:Y:S02]  /*0270*/  LDG.E.64 R16, desc[UR6][R4.64+-0x5780] ;  /* 0xffa8800604107981 */ /* 0x000ee4000c1e1b00 */
[----:B---3--:R-:W-:-:S07]  /*0280*/  DFMA R14, R14, R16, R12 ;  /* 0x000000100e0e722b */ /* 0x008fce000000000c */
[----:B------:R3:W-:Y:S04]  /*0290*/  STG.E.64 desc[UR6][R6.64+-0x8], R14 ;  /* 0xfffff80e06007986 */ /* 0x0007e8000c101b06 */
[----:B0-----:R-:W4:Y:S04]  /*02a0*/  LDG.E.64 R8, desc[UR6][R2.64+0x3200] ;  /* 0x0032000602087981 */ /* 0x001f28000c1e1b00 */
[----:B------:R-:W4:Y:S02]  /*02b0*/  LDG.E.64 R16, desc[UR6][R4.64+-0x4b00] ;  /* 0xffb5000604107981 */ /* 0x000f24000c1e1b00 */
[----:B----4-:R-:W-:-:S07]  /*02c0*/  DFMA R8, R8, R16, R14 ;  /* 0x000000100808722b */ /* 0x010fce000000000e */
[----:B------:R-:W-:Y:S04]  /*02d0*/  STG.E.64 desc[UR6][R6.64+-0x8], R8 ;  /* 0xfffff80806007986 */ /* 0x000fe8000c101b06 */
[----:B-1----:R-:W4:Y:S04]  /*02e0*/  LDG.E.64 R10, desc[UR6][R2.64+0x3e80] ;  /* 0x003e8006020a7981 */ /* 0x002f28000c1e1b00 */
[----:B------:R-:W4:Y:S02]  /*02f0*/  LDG.E.64 R16, desc[UR6][R4.64+-0x3e80] ;  /* 0xffc1800604107981 */ /* 0x000f24000c1e1b00 */
[----:B----4-:R-:W-:-:S07]  /*0300*/  DFMA R10, R10, R16, R8 ;  /* 0x000000100a0a722b */ /* 0x010fce0000000008 */
[----:B------:R-:W-:Y:S04]  /*0310*/  STG.E.64 desc[UR6][R6.64+-0x8], R10 ;  /* 0xfffff80a06007986 */ /* 0x000fe8000c101b06 */
[----:B--2---:R-:W2:Y:S04]  /*0320*/  LDG.E.64 R12, desc[UR6][R2.64+0x4b00] ;  /* 0x004b0006020c7981 */ /* 0x004ea8000c1e1b00 */
[----:B------:R-:W2:Y:S02]  /*0330*/  LDG.E.64 R16, desc[UR6][R4.64+-0x3200] ;  /* 0xffce000604107981 */ /* 0x000ea4000c1e1b00 */
[----:B--2---:R-:W-:-:S07]  /*0340*/  DFMA R12, R12, R16, R10 ;  /* 0x000000100c0c722b */ /* 0x004fce000000000a */
[----:B------:R0:W-:Y:S04]  /*0350*/  STG.E.64 desc[UR6][R6.64+-0x8], R12 ;  /* 0xfffff80c06007986 */ /* 0x0001e8000c101b06 */
[----:B---3--:R-:W2:Y:S04]  /*0360*/  LDG.E.64 R14, desc[UR6][R2.64+0x5780] ;  /* 0x00578006020e7981 */ /* 0x008ea8000c1e1b00 */
[----:B------:R-:W2:Y:S02]  /*0370*/  LDG.E.64 R16, desc[UR6][R4.64+-0x2580] ;  /* 0xffda800604107981 */ /* 0x000ea4000c1e1b00 */
[----:B--2---:R-:W-:-:S02]  /*0380*/  DFMA R14, R14, R16, R12 ;  /* 0x000000100e0e722b */ /* 0x004fc4000000000c */
[----:B0-----:R-:W2:Y:S05]  /*0390*/  LDG.E.64 R12, desc[UR6][R6.64] ;  /* 0x00000006060c7981 */ /* 0x001eaa000c1e1b00 */
[----:B------:R0:W-:Y:S04]  /*03a0*/  STG.E.64 desc[UR6][R6.64+-0x8], R14 ;  /* 0xfffff80e06007986 */ /* 0x0001e8000c101b06 */
[----:B------:R-:W3:Y:S04]  /*03b0*/  LDG.E.64 R8, desc[UR6][R2.64+0x6400] ;  /* 0x0064000602087981 */ /* 0x000ee8000c1e1b00 */
[----:B------:R-:W3:Y:S02]  /*03c0*/  LDG.E.64 R16, desc[UR6][R4.64+-0x1900] ;  /* 0xffe7000604107981 */ /* 0x000ee4000c1e1b00 */
[----:B---3--:R-:W-:-:S07]  /*03d0*/  DFMA R8, R8, R16, R14 ;  /* 0x000000100808722b */ /* 0x008fce000000000e */
[----:B------:R1:W-:Y:S04]  /*03e0*/  STG.E.64 desc[UR6][R6.64+-0x8], R8 ;  /* 0xfffff80806007986 */ /* 0x0003e8000c101b06 */
[----:B------:R-:W3:Y:S04]  /*03f0*/  LDG.E.64 R10, desc[UR6][R2.64+0x7080] ;  /* 0x00708006020a7981 */ /* 0x000ee8000c1e1b00 */
[----:B------:R-:W3:Y:S02]  /*0400*/  LDG.E.64 R16, desc[UR6][R4.64+-0xc80] ;  /* 0xfff3800604107981 */ /* 0x000ee4000c1e1b00 */
[----:B---3--:R-:W-:-:S07]  /*0410*/  DFMA R10, R10, R16, R8 ;  /* 0x000000100a0a722b */ /* 0x008fce0000000008 */
[----:B------:R3:W-:Y:S04]  /*0420*/  STG.E.64 desc[UR6][R6.64+-0x8], R10 ;  /* 0xfffff80a06007986 */ /* 0x0007e8000c101b06 */
[----:B------:R-:W2:Y:S04]  /*0430*/  LDG.E.64 R16, desc[UR6][R2.64] ;  /* 0x0000000602107981 */ /* 0x000ea8000c1e1b00 */
[----:B0-----:R-:W2:Y:S02]  /*0440*/  LDG.E.64 R14, desc[UR6][R4.64] ;  /* 0x00000006040e7981 */ /* 0x001ea4000c1e1b00 */
[----:B--2---:R-:W-:-:S07]  /*0450*/  DFMA R12, R16, R14, R12 ;  /* 0x0000000e100c722b */ /* 0x004fce000000000c */
[----:B------:R0:W-:Y:S04]  /*0460*/  STG.E.64 desc[UR6][R6.64], R12 ;  /* 0x0000000c06007986 */ /* 0x0001e8000c101b06 */
[----:B------:R-:W2:Y:S04]  /*0470*/  LDG.E.64 R14, desc[UR6][R2.64+0xc80] ;  /* 0x000c8006020e7981 */ /* 0x000ea8000c1e1b00 */
[----:B-1----:R-:W2:Y:S02]  /*0480*/  LDG.E.64 R8, desc[UR6][R4.64+0xc80] ;  /* 0x000c800604087981 */ /* 0x002ea4000c1e1b00 */
[----:B--2---:R-:W-:-:S07]  /*0490*/  DFMA R8, R14, R8, R12 ;  /* 0x000000080e08722b */ /* 0x004fce000000000c */
[----:B------:R1:W-:Y:S04]  /*04a0*/  STG.E.64 desc[UR6][R6.64], R8 ;  /* 0x0000000806007986 */ /* 0x0003e8000c101b06 */
[----:B------:R-:W2:Y:S04]  /*04b0*/  LDG.E.64 R14, desc[UR6][R2.64+0x1900] ;  /* 0x00190006020e7981 */ /* 0x000ea8000c1e1b00 */
[----:B------:R-:W2:Y:S02]  /*04c0*/  LDG.E.64 R16, desc[UR6][R4.64+0x1900] ;  /* 0x0019000604107981 */ /* 0x000ea4000c1e1b00 */
[----:B--2---:R-:W-:-:S07]  /*04d0*/  DFMA R14, R14, R16, R8 ;  /* 0x000000100e0e722b */ /* 0x004fce0000000008 */
[----:B------:R2:W-:Y:S04]  /*04e0*/  STG.E.64 desc[UR6][R6.64], R14 ;  /* 0x0000000e06007986 */ /* 0x0005e8000c101b06 */
[----:B---3--:R-:W3:Y:S04]  /*04f0*/  LDG.E.64 R10, desc[UR6][R2.64+0x2580] ;  /* 0x00258006020a7981 */ /* 0x008ee8000c1e1b00 */
[----:B------:R-:W3:Y:S02]  /*0500*/  LDG.E.64 R16, desc[UR6][R4.64+0x2580] ;  /* 0x0025800604107981 */ /* 0x000ee4000c1e1b00 */
[----:B---3--:R-:W-:-:S07]  /*0510*/  DFMA R10, R10, R16, R14 ;  /* 0x000000100a0a722b */ /* 0x008fce000000000e */
[----:B------:R3:W-:Y:S04]  /*0520*/  STG.E.64 desc[UR6][R6.64], R10 ;  /* 0x0000000a06007986 */ /* 0x0007e8000c101b06 */
[----:B0-----:R-:W4:Y:S04]  /*0530*/  LDG.E.64 R12, desc[UR6][R2.64+0x3200] ;  /* 0x00320006020c7981 */ /* 0x001f28000c1e1b00 */
[----:B------:R-:W4:Y:S02]  /*0540*/  LDG.E.64 R16, desc[UR6][R4.64+0x3200] ;  /* 0x0032000604107981 */ /* 0x000f24000c1e1b00 */
[----:B----4-:R-:W-:-:S07]  /*0550*/  DFMA R12, R12, R16, R10 ;  /* 0x000000100c0c722b */ /* 0x010fce000000000a */
[----:B------:R0:W-:Y:S04]  /*0560*/  STG.E.64 desc[UR6][R6.64], R12 ;  /* 0x0000000c06007986 */ /* 0x0001e8000c101b06 */
[----:B-1----:R-:W4:Y:S04]  /*0570*/  LDG.E.64 R8, desc[UR6][R2.64+0x3e80] ;  /* 0x003e800602087981 */ /* 0x002f28000c1e1b00 */
[----:B------:R-:W4:Y:S02]  /*0580*/  LDG.E.64 R16, desc[UR6][R4.64+0x3e80] ;  /* 0x003e800604107981 */ /* 0x000f24000c1e1b00 */
[----:B----4-:R-:W-:-:S07]  /*0590*/  DFMA R8, R8, R16, R12 ;  /* 0x000000100808722b */ /* 0x010fce000000000c */
[----:B------:R1:W-:Y:S04]  /*05a0*/  STG.E.64 desc[UR6][R6.64], R8 ;  /* 0x0000000806007986 */ /* 0x0003e8000c101b06 */
[----:B--2---:R-:W2:Y:S04]  /*05b0*/  LDG.E.64 R14, desc[UR6][R2.64+0x4b00] ;  /* 0x004b0006020e7981 */ /* 0x004ea8000c1e1b00 */
        /* <DEDUP_REMOVED lines=12> */
[----:B------:R-:W4:Y:S01]  /*0680*/  LDG.E.64 R16, desc[UR6][R4.64+0x7080] ;  /* 0x0070800604107981 */ /* 0x000f22000c1e1b00 */
[----:B------:R-:W-:-:S04]  /*0690*/  UIADD3 UR4, UPT, UPT, UR4, 0x2, URZ ;  /* 0x0000000204047890 */ /* 0x000fc8000fffe0ff */
[----:B------:R-:W-:Y:S01]  /*06a0*/  UISETP.NE.AND UP0, UPT, UR4, 0xa, UPT ;  /* 0x0000000a0400788c */ /* 0x000fe2000bf05270 */
[----:B------:R-:W-:Y:S02]  /*06b0*/  IADD3 R0, P1, PT, R6, 0x10, RZ ;  /* 0x0000001006007810 */ /* 0x000fe40007f3e0ff */
[----:B--2---:R-:W-:-:S03]  /*06c0*/  IADD3 R14, P0, PT, R4, 0xfa00, RZ ;  /* 0x0000fa00040e7810 */ /* 0x004fc60007f1e0ff */
[----:B---3--:R-:W-:Y:S01]  /*06d0*/  IMAD.X R11, RZ, RZ, R7, P1 ;  /* 0x000000ffff0b7224 */ /* 0x008fe200008e0607 */
[----:B------:R-:W-:Y:S01]  /*06e0*/  IADD3.X R15, PT, PT, RZ, R5, RZ, P0, !PT ;  /* 0x00000005ff0f7210 */ /* 0x000fe200007fe4ff */
[----:B----4-:R-:W-:-:S07]  /*06f0*/  DFMA R8, R8, R16, R12 ;  /* 0x000000100808722b */ /* 0x010fce000000000c */
[----:B------:R0:W-:Y:S01]  /*0700*/  STG.E.64 desc[UR6][R6.64], R8 ;  /* 0x0000000806007986 */ /* 0x0001e2000c101b06 */
[----:B------:R-:W-:Y:S05]  /*0710*/  BRA.U UP0, `(.L_x_2) ;  /* 0xfffffff9008c7547 */ /* 0x000fea000b83ffff */
[----:B------:R-:W-:Y:S05]  /*0720*/  EXIT ;  /* 0x000000000000794d */ /* 0x000fea0003800000 */
.L_x_3:
        /* <DEDUP_REMOVED lines=13> */
.L_x_6:


//--------------------- .nv.shared.reserved.0     --------------------------
	.section	.nv.shared.reserved.0,"aw",@nobits
	.weak		__nv_reservedSMEM_offset_0_alias
	.size		__nv_reservedSMEM_offset_0_alias, 0, 64
	.other		__nv_reservedSMEM_offset_0_alias,@"STO_CUDA_RESERVED_SHARED STV_DEFAULT"
__nv_reservedSMEM_offset_0_alias:
	.zero		0
	.zero		64


//--------------------- .nv.constant0.filter_w_conv_layer --------------------------
	.section	.nv.constant0.filter_w_conv_layer,"a",@progbits
	.sectionflags	@""
	.align	4
.nv.constant0.filter_w_conv_layer:
	.zero		920


//--------------------- .nv.constant0.filter_w_relu_layer --------------------------
	.section	.nv.constant0.filter_w_relu_layer,"a",@progbits
	.sectionflags	@""
	.align	4
.nv.constant0.filter_w_relu_layer:
	.zero		904


//--------------------- .nv.constant0.filter_w_output_layer --------------------------
	.section	.nv.constant0.filter_w_output_layer,"a",@progbits
	.sectionflags	@""
	.align	4
.nv.constant0.filter_w_output_layer:
	.zero		920


//--------------------- SYMBOLS --------------------------

	.type		.nv.reservedSmem.offset0,@object
	.size		.nv.reservedSmem.offset0,0x4
